//
// Generated by NVIDIA NVVM Compiler
//
// Compiler Build ID: CL-36424714
// Cuda compilation tools, release 13.0, V13.0.88
// Based on NVVM 20.0.0
//

.version 9.0
.target sm_100
.address_size 64

	// .globl	_Z7GPUiterPKiS0_PiiiS1_
// _ZZ7GPUiterPKiS0_PiiiS1_E12neighborhood has been demoted

.visible .entry _Z7GPUiterPKiS0_PiiiS1_(
	.param .u64 .ptr .align 1 _Z7GPUiterPKiS0_PiiiS1__param_0,
	.param .u64 .ptr .align 1 _Z7GPUiterPKiS0_PiiiS1__param_1,
	.param .u64 .ptr .align 1 _Z7GPUiterPKiS0_PiiiS1__param_2,
	.param .u32 _Z7GPUiterPKiS0_PiiiS1__param_3,
	.param .u32 _Z7GPUiterPKiS0_PiiiS1__param_4,
	.param .u64 .ptr .align 1 _Z7GPUiterPKiS0_PiiiS1__param_5
)
{
	.reg .pred 	%p<31>;
	.reg .b32 	%r<91>;
	.reg .b64 	%rd<52>;
	// demoted variable
	.shared .align 4 .b8 _ZZ7GPUiterPKiS0_PiiiS1_E12neighborhood[1572];
	ld.param.u64 	%rd4, [_Z7GPUiterPKiS0_PiiiS1__param_0];
	ld.param.u64 	%rd6, [_Z7GPUiterPKiS0_PiiiS1__param_1];
	ld.param.u64 	%rd5, [_Z7GPUiterPKiS0_PiiiS1__param_2];
	ld.param.u32 	%r26, [_Z7GPUiterPKiS0_PiiiS1__param_3];
	ld.param.u32 	%r27, [_Z7GPUiterPKiS0_PiiiS1__param_4];
	ld.param.u64 	%rd7, [_Z7GPUiterPKiS0_PiiiS1__param_5];
	cvta.to.global.u64 	%rd1, %rd7;
	cvta.to.global.u64 	%rd2, %rd6;
	mov.u32 	%r1, %ctaid.x;
	mov.u32 	%r28, %ntid.x;
	mov.u32 	%r2, %tid.x;
	mad.lo.s32 	%r3, %r1, %r28, %r2;
	mov.u32 	%r4, %ctaid.y;
	mul.lo.s32 	%r5, %r26, %r4;
	add.s32 	%r6, %r5, %r3;
	mul.wide.s32 	%rd8, %r6, 4;
	add.s64 	%rd3, %rd2, %rd8;
	setp.eq.s32 	%p1, %r2, 127;
	@%p1 bra 	$L__BB0_9;
	setp.ne.s32 	%p2, %r2, 0;
	@%p2 bra 	$L__BB0_16;
	setp.eq.s32 	%p10, %r3, 0;
	setp.eq.s32 	%p11, %r4, 0;
	mov.b32 	%r83, 0;
	or.pred  	%p12, %p11, %p10;
	@%p12 bra 	$L__BB0_4;
	sub.s32 	%r40, %r5, %r26;
	cvt.s64.s32 	%rd24, %r40;
	cvt.s64.s32 	%rd25, %r3;
	add.s64 	%rd26, %rd25, %rd24;
	shl.b64 	%rd27, %rd26, 2;
	add.s64 	%rd28, %rd2, %rd27;
	ld.global.u32 	%r83, [%rd28+-4];
$L__BB0_4:
	st.shared.u32 	[_ZZ7GPUiterPKiS0_PiiiS1_E12neighborhood], %r83;
	setp.eq.s32 	%p13, %r3, 0;
	mov.b32 	%r84, 0;
	@%p13 bra 	$L__BB0_6;
	ld.global.u32 	%r84, [%rd3+-4];
$L__BB0_6:
	setp.eq.s32 	%p14, %r3, 0;
	st.shared.u32 	[_ZZ7GPUiterPKiS0_PiiiS1_E12neighborhood+524], %r84;
	add.s32 	%r43, %r26, -1;
	setp.ge.s32 	%p15, %r4, %r43;
	mov.b32 	%r85, 0;
	or.pred  	%p16, %p14, %p15;
	@%p16 bra 	$L__BB0_8;
	add.s32 	%r45, %r5, %r26;
	cvt.s64.s32 	%rd29, %r45;
	cvt.s64.s32 	%rd30, %r3;
	add.s64 	%rd31, %rd30, %rd29;
	shl.b64 	%rd32, %rd31, 2;
	add.s64 	%rd33, %rd2, %rd32;
	ld.global.u32 	%r85, [%rd33+-4];
$L__BB0_8:
	st.shared.u32 	[_ZZ7GPUiterPKiS0_PiiiS1_E12neighborhood+1048], %r85;
	bra.uni 	$L__BB0_16;
$L__BB0_9:
	shr.s32 	%r30, %r26, 31;
	shr.u32 	%r31, %r30, 25;
	add.s32 	%r32, %r26, %r31;
	shr.s32 	%r33, %r32, 7;
	add.s32 	%r13, %r33, -1;
	setp.ge.u32 	%p3, %r1, %r13;
	setp.eq.s32 	%p4, %r4, 0;
	mov.b32 	%r86, 0;
	or.pred  	%p5, %p4, %p3;
	@%p5 bra 	$L__BB0_11;
	sub.s32 	%r34, %r5, %r26;
	cvt.s64.s32 	%rd9, %r34;
	cvt.s64.s32 	%rd10, %r3;
	add.s64 	%rd11, %rd10, %rd9;
	shl.b64 	%rd12, %rd11, 2;
	add.s64 	%rd13, %rd2, %rd12;
	ld.global.u32 	%r86, [%rd13+4];
$L__BB0_11:
	setp.ge.u32 	%p6, %r1, %r13;
	st.shared.u32 	[_ZZ7GPUiterPKiS0_PiiiS1_E12neighborhood+516], %r86;
	mov.b32 	%r87, 0;
	@%p6 bra 	$L__BB0_13;
	cvt.s64.s32 	%rd14, %r5;
	cvt.s64.s32 	%rd15, %r3;
	add.s64 	%rd16, %rd15, %rd14;
	shl.b64 	%rd17, %rd16, 2;
	add.s64 	%rd18, %rd2, %rd17;
	ld.global.u32 	%r87, [%rd18+4];
$L__BB0_13:
	setp.ge.u32 	%p7, %r1, %r13;
	st.shared.u32 	[_ZZ7GPUiterPKiS0_PiiiS1_E12neighborhood+1040], %r87;
	add.s32 	%r37, %r26, -1;
	setp.ge.u32 	%p8, %r4, %r37;
	mov.b32 	%r88, 0;
	or.pred  	%p9, %p8, %p7;
	@%p9 bra 	$L__BB0_15;
	add.s32 	%r38, %r5, %r26;
	cvt.s64.s32 	%rd19, %r38;
	cvt.s64.s32 	%rd20, %r3;
	add.s64 	%rd21, %rd20, %rd19;
	shl.b64 	%rd22, %rd21, 2;
	add.s64 	%rd23, %rd2, %rd22;
	ld.global.u32 	%r88, [%rd23+4];
$L__BB0_15:
	st.shared.u32 	[_ZZ7GPUiterPKiS0_PiiiS1_E12neighborhood+1564], %r88;
$L__BB0_16:
	setp.eq.s32 	%p17, %r4, 0;
	mov.b32 	%r89, 0;
	@%p17 bra 	$L__BB0_18;
	sub.s32 	%r47, %r5, %r26;
	add.s32 	%r48, %r47, %r3;
	mul.wide.s32 	%rd34, %r48, 4;
	add.s64 	%rd35, %rd2, %rd34;
	ld.global.u32 	%r89, [%rd35];
$L__BB0_18:
	shl.b32 	%r50, %r2, 2;
	mov.u32 	%r51, _ZZ7GPUiterPKiS0_PiiiS1_E12neighborhood;
	add.s32 	%r22, %r51, %r50;
	st.shared.u32 	[%r22+4], %r89;
	ld.global.u32 	%r23, [%rd3];
	st.shared.u32 	[%r22+528], %r23;
	add.s32 	%r52, %r26, -1;
	setp.ge.u32 	%p18, %r4, %r52;
	mov.b32 	%r90, 0;
	@%p18 bra 	$L__BB0_20;
	mul.wide.s32 	%rd36, %r26, 4;
	add.s64 	%rd37, %rd3, %rd36;
	ld.global.u32 	%r90, [%rd37];
$L__BB0_20:
	st.shared.u32 	[%r22+1052], %r90;
	bar.sync 	0;
	setp.lt.s32 	%p19, %r23, 1;
	@%p19 bra 	$L__BB0_22;
	setp.eq.s32 	%p30, %r23, 1;
	add.s32 	%r81, %r23, -1;
	selp.b32 	%r82, -30, %r81, %p30;
	add.s64 	%rd51, %rd1, %rd8;
	st.global.u32 	[%rd51], %r82;
	bra.uni 	$L__BB0_27;
$L__BB0_22:
	setp.gt.s32 	%p20, %r23, -1;
	@%p20 bra 	$L__BB0_24;
	add.s32 	%r80, %r23, 1;
	add.s64 	%rd49, %rd1, %rd8;
	st.global.u32 	[%rd49], %r80;
	bra.uni 	$L__BB0_27;
$L__BB0_24:
	ld.shared.u32 	%r53, [%r22];
	setp.gt.s32 	%p21, %r53, 0;
	selp.u32 	%r54, 1, 0, %p21;
	ld.shared.u32 	%r55, [%r22+4];
	setp.gt.s32 	%p22, %r55, 0;
	selp.u32 	%r56, 1, 0, %p22;
	add.s32 	%r57, %r56, %r54;
	ld.shared.u32 	%r58, [%r22+8];
	setp.gt.s32 	%p23, %r58, 0;
	selp.u32 	%r59, 1, 0, %p23;
	add.s32 	%r60, %r57, %r59;
	ld.shared.u32 	%r61, [%r22+524];
	setp.gt.s32 	%p24, %r61, 0;
	selp.u32 	%r62, 1, 0, %p24;
	add.s32 	%r63, %r60, %r62;
	ld.shared.u32 	%r64, [%r22+532];
	setp.gt.s32 	%p25, %r64, 0;
	selp.u32 	%r65, 1, 0, %p25;
	add.s32 	%r66, %r63, %r65;
	ld.shared.u32 	%r67, [%r22+1048];
	setp.gt.s32 	%p26, %r67, 0;
	selp.u32 	%r68, 1, 0, %p26;
	add.s32 	%r69, %r66, %r68;
	ld.shared.u32 	%r70, [%r22+1052];
	setp.gt.s32 	%p27, %r70, 0;
	selp.u32 	%r71, 1, 0, %p27;
	add.s32 	%r72, %r69, %r71;
	ld.shared.u32 	%r73, [%r22+1056];
	setp.gt.s32 	%p28, %r73, 0;
	selp.u32 	%r74, 1, 0, %p28;
	add.s32 	%r75, %r72, %r74;
	cvta.to.global.u64 	%rd38, %rd4;
	add.s64 	%rd40, %rd38, %rd8;
	ld.global.u32 	%r76, [%rd40];
	setp.le.s32 	%p29, %r75, %r76;
	@%p29 bra 	$L__BB0_26;
	add.s64 	%rd44, %rd1, %rd8;
	mov.b32 	%r78, 10;
	st.global.u32 	[%rd44], %r78;
	cvta.to.global.u64 	%rd45, %rd5;
	mul.wide.s32 	%rd46, %r27, 4;
	add.s64 	%rd47, %rd45, %rd46;
	atom.global.add.u32 	%r79, [%rd47], 1;
	bra.uni 	$L__BB0_27;
$L__BB0_26:
	add.s64 	%rd42, %rd1, %rd8;
	mov.b32 	%r77, 0;
	st.global.u32 	[%rd42], %r77;
$L__BB0_27:
	ret;

}


// ===== COMPILED SASS (sm_100) =====

	.target	sm_100

	.elftype	@"ET_EXEC"


//--------------------- .note.nv.tkinfo           --------------------------
	.section	.note.nv.tkinfo,"",@"SHT_NOTE"
	.sectionflags	@"SHF_NOTE_NV_TKINFO"
	.tkinfo
        /*0018*/ 	.word	0x00000002
        /*0030*/ 	.string	""
        /*0030*/ 	.string	"ptxas"
        /*0030*/ 	.string	"Cuda compilation tools, release 13.0, V13.0.88"
        /*0030*/ 	.string	"Build cuda_13.0.r13.0/compiler.36424714_0"
        /*0030*/ 	.string	"-arch sm_100 -m 64 "



//--------------------- .note.nv.cuinfo           --------------------------
	.section	.note.nv.cuinfo,"",@"SHT_NOTE"
	.sectionflags	@"SHF_NOTE_NV_CUINFO"
        /*0018*/ 	.short	0x0002
        /*001a*/ 	.short	0x0064
        /*001c*/ 	.short	0x0082
	.zero		2


//--------------------- .nv.info                  --------------------------
	.section	.nv.info,"",@"SHT_CUDA_INFO"
	.align	4


	//----- nvinfo : EIATTR_REGCOUNT
	.align		4
        /*0000*/ 	.byte	0x04, 0x2f
        /*0002*/ 	.short	(.L_1 - .L_0)
	.align		4
.L_0:
        /*0004*/ 	.word	index@(_Z7GPUiterPKiS0_PiiiS1_)
        /*0008*/ 	.word	0x0000001c


	//----- nvinfo : EIATTR_FRAME_SIZE
	.align		4
.L_1:
        /*000c*/ 	.byte	0x04, 0x11
        /*000e*/ 	.short	(.L_3 - .L_2)
	.align		4
.L_2:
        /*0010*/ 	.word	index@(_Z7GPUiterPKiS0_PiiiS1_)
        /*0014*/ 	.word	0x00000000


	//----- nvinfo : EIATTR_MIN_STACK_SIZE
	.align		4
.L_3:
        /*0018*/ 	.byte	0x04, 0x12
        /*001a*/ 	.short	(.L_5 - .L_4)
	.align		4
.L_4:
        /*001c*/ 	.word	index@(_Z7GPUiterPKiS0_PiiiS1_)
        /*0020*/ 	.word	0x00000000
.L_5:


//--------------------- .nv.compat                --------------------------
	.section	.nv.compat,"",@"SHT_CUDA_COMPAT_INFO"
	.align	4
        /*0000*/ 	.byte	0x02, 0x09, 0x00, 0x00, 0x02, 0x02, 0x01, 0x00, 0x02, 0x05, 0x05, 0x00, 0x03, 0x07, 0x01, 0x01
        /*0010*/ 	.byte	0x02, 0x03, 0x00, 0x00, 0x02, 0x06, 0x01, 0x00, 0x04, 0x0b, 0x08, 0x00, 0x09, 0x00, 0x00, 0x00
        /*0020*/ 	.byte	0x00, 0x00, 0x00, 0x00


//--------------------- .nv.info._Z7GPUiterPKiS0_PiiiS1_ --------------------------
	.section	.nv.info._Z7GPUiterPKiS0_PiiiS1_,"",@"SHT_CUDA_INFO"
	.sectionflags	@""
	.align	4


	//----- nvinfo : EIATTR_CUDA_API_VERSION
	.align		4
        /*0000*/ 	.byte	0x04, 0x37
        /*0002*/ 	.short	(.L_7 - .L_6)
.L_6:
        /*0004*/ 	.word	0x00000082


	//----- nvinfo : EIATTR_KPARAM_INFO
	.align		4
.L_7:
        /*0008*/ 	.byte	0x04, 0x17
        /*000a*/ 	.short	(.L_9 - .L_8)
.L_8:
        /*000c*/ 	.word	0x00000000
        /*0010*/ 	.short	0x0005
        /*0012*/ 	.short	0x0020
        /*0014*/ 	.byte	0x00, 0xf5, 0x21, 0x00


	//----- nvinfo : EIATTR_KPARAM_INFO
	.align		4
.L_9:
        /*0018*/ 	.byte	0x04, 0x17
        /*001a*/ 	.short	(.L_11 - .L_10)
.L_10:
        /*001c*/ 	.word	0x00000000
        /*0020*/ 	.short	0x0004
        /*0022*/ 	.short	0x001c
        /*0024*/ 	.byte	0x00, 0xf0, 0x11, 0x00


	//----- nvinfo : EIATTR_KPARAM_INFO
	.align		4
.L_11:
        /*0028*/ 	.byte	0x04, 0x17
        /*002a*/ 	.short	(.L_13 - .L_12)
.L_12:
        /*002c*/ 	.word	0x00000000
        /*0030*/ 	.short	0x0003
        /*0032*/ 	.short	0x0018
        /*0034*/ 	.byte	0x00, 0xf0, 0x11, 0x00


	//----- nvinfo : EIATTR_KPARAM_INFO
	.align		4
.L_13:
        /*0038*/ 	.byte	0x04, 0x17
        /*003a*/ 	.short	(.L_15 - .L_14)
.L_14:
        /*003c*/ 	.word	0x00000000
        /*0040*/ 	.short	0x0002
        /*0042*/ 	.short	0x0010
        /*0044*/ 	.byte	0x00, 0xf5, 0x21, 0x00


	//----- nvinfo : EIATTR_KPARAM_INFO
	.align		4
.L_15:
        /*0048*/ 	.byte	0x04, 0x17
        /*004a*/ 	.short	(.L_17 - .L_16)
.L_16:
        /*004c*/ 	.word	0x00000000
        /*0050*/ 	.short	0x0001
        /*0052*/ 	.short	0x0008
        /*0054*/ 	.byte	0x00, 0xf5, 0x21, 0x00


	//----- nvinfo : EIATTR_KPARAM_INFO
	.align		4
.L_17:
        /*0058*/ 	.byte	0x04, 0x17
        /*005a*/ 	.short	(.L_19 - .L_18)
.L_18:
        /*005c*/ 	.word	0x00000000
        /*0060*/ 	.short	0x0000
        /*0062*/ 	.short	0x0000
        /*0064*/ 	.byte	0x00, 0xf5, 0x21, 0x00


	//----- nvinfo : EIATTR_SPARSE_MMA_MASK
	.align		4
.L_19:
        /*0068*/ 	.byte	0x03, 0x50
        /*006a*/ 	.short	0x0000


	//----- nvinfo : EIATTR_MAXREG_COUNT
	.align		4
        /*006c*/ 	.byte	0x03, 0x1b
        /*006e*/ 	.short	0x00ff


	//----- nvinfo : EIATTR_NUM_BARRIERS
	.align		4
        /*0070*/ 	.byte	0x02, 0x4c
        /*0072*/ 	.byte	0x01
	.zero		1


	//----- nvinfo : EIATTR_MERCURY_ISA_VERSION
	.align		4
        /*0074*/ 	.byte	0x03, 0x5f
        /*0076*/ 	.short	0x0101


	//----- nvinfo : EIATTR_INT_WARP_WIDE_INSTR_OFFSETS
	.align		4
        /*0078*/ 	.byte	0x04, 0x31
        /*007a*/ 	.short	(.L_21 - .L_20)


	//   ....[0]....
.L_20:
        /*007c*/ 	.word	0x000009f0


	//----- nvinfo : EIATTR_VRC_CTA_INIT_COUNT
	.align		4
.L_21:
        /*0080*/ 	.byte	0x02, 0x4a
	.zero		1
	.zero		1


	//----- nvinfo : EIATTR_EXIT_INSTR_OFFSETS
	.align		4
        /*0084*/ 	.byte	0x04, 0x1c
        /*0086*/ 	.short	(.L_23 - .L_22)


	//   ....[0]....
.L_22:
        /*0088*/ 	.word	0x00000710


	//   ....[1]....
        /*008c*/ 	.word	0x00000770


	//   ....[2]....
        /*0090*/ 	.word	0x00000aa0


	//   ....[3]....
        /*0094*/ 	.word	0x00000ae0


	//----- nvinfo : EIATTR_CRS_STACK_SIZE
	.align		4
.L_23:
        /*0098*/ 	.byte	0x04, 0x1e
        /*009a*/ 	.short	(.L_25 - .L_24)
.L_24:
        /*009c*/ 	.word	0x00000000


	//----- nvinfo : EIATTR_CBANK_PARAM_SIZE
	.align		4
.L_25:
        /*00a0*/ 	.byte	0x03, 0x19
        /*00a2*/ 	.short	0x0028


	//----- nvinfo : EIATTR_PARAM_CBANK
	.align		4
        /*00a4*/ 	.byte	0x04, 0x0a
        /*00a6*/ 	.short	(.L_27 - .L_26)
	.align		4
.L_26:
        /*00a8*/ 	.word	index@(.nv.constant0._Z7GPUiterPKiS0_PiiiS1_)
        /*00ac*/ 	.short	0x0380
        /*00ae*/ 	.short	0x0028


	//----- nvinfo : EIATTR_SW_WAR
	.align		4
.L_27:
        /*00b0*/ 	.byte	0x04, 0x36
        /*00b2*/ 	.short	(.L_29 - .L_28)
.L_28:
        /*00b4*/ 	.word	0x00000008
.L_29:


//--------------------- .nv.callgraph             --------------------------
	.section	.nv.callgraph,"",@"SHT_CUDA_CALLGRAPH"
	.align	4
	.sectionentsize	8
	.align		4
        /*0000*/ 	.word	0x00000000
	.align		4
        /*0004*/ 	.word	0xffffffff
	.align		4
        /*0008*/ 	.word	0x00000000
	.align		4
        /*000c*/ 	.word	0xfffffffe
	.align		4
        /*0010*/ 	.word	0x00000000
	.align		4
        /*0014*/ 	.word	0xfffffffd
	.align		4
        /*0018*/ 	.word	0x00000000
	.align		4
        /*001c*/ 	.word	0xfffffffc


//--------------------- .text._Z7GPUiterPKiS0_PiiiS1_ --------------------------
	.section	.text._Z7GPUiterPKiS0_PiiiS1_,"ax",@progbits
	.align	128
        .global         _Z7GPUiterPKiS0_PiiiS1_
        .type           _Z7GPUiterPKiS0_PiiiS1_,@function
        .size           _Z7GPUiterPKiS0_PiiiS1_,(.L_x_5 - _Z7GPUiterPKiS0_PiiiS1_)
        .other          _Z7GPUiterPKiS0_PiiiS1_,@"STO_CUDA_ENTRY STV_DEFAULT"
_Z7GPUiterPKiS0_PiiiS1_:
.text._Z7GPUiterPKiS0_PiiiS1_:
[----:B------:R-:W-:Y:S01]  /*0000*/  LDC R1, c[0x0][0x37c] ;  /* 0x0000df00ff017b82 */ /* 0x000fe20000000800 */
[----:B------:R-:W0:Y:S07]  /*0010*/  S2R R0, SR_TID.X ;  /* 0x0000000000007919 */ /* 0x000e2e0000002100 */
[----:B------:R-:W1:Y:S01]  /*0020*/  S2UR UR8, SR_CTAID.X ;  /* 0x00000000000879c3 */ /* 0x000e620000002500 */
[----:B------:R-:W2:Y:S01]  /*0030*/  LDCU.64 UR6, c[0x0][0x358] ;  /* 0x00006b00ff0677ac */ /* 0x000ea20008000a00 */
[----:B------:R-:W-:Y:S06]  /*0040*/  BSSY.RECONVERGENT B0, `(.L_x_0) ;  /* 0x0000052000007945 */ /* 0x000fec0003800200 */
[----:B------:R-:W3:Y:S08]  /*0050*/  S2UR UR9, SR_CTAID.Y ;  /* 0x00000000000979c3 */ /* 0x000ef00000002600 */
[----:B------:R-:W1:Y:S08]  /*0060*/  LDC R5, c[0x0][0x360] ;  /* 0x0000d800ff057b82 */ /* 0x000e700000000800 */
[----:B------:R-:W3:Y:S01]  /*0070*/  LDC R7, c[0x0][0x398] ;  /* 0x0000e600ff077b82 */ /* 0x000ee20000000800 */
[----:B0-----:R-:W-:-:S07]  /*0080*/  ISETP.NE.AND P0, PT, R0, 0x7f, PT ;  /* 0x0000007f0000780c */ /* 0x001fce0003f05270 */
[----:B------:R-:W0:Y:S01]  /*0090*/  LDC.64 R2, c[0x0][0x388] ;  /* 0x0000e200ff027b82 */ /* 0x000e220000000a00 */
[----:B-1----:R-:W-:Y:S02]  /*00a0*/  IMAD R6, R5, UR8, R0 ;  /* 0x0000000805067c24 */ /* 0x002fe4000f8e0200 */
[----:B---3--:R-:W-:-:S04]  /*00b0*/  IMAD R8, R7, UR9, RZ ;  /* 0x0000000907087c24 */ /* 0x008fc8000f8e02ff */
[----:B------:R-:W-:-:S04]  /*00c0*/  IMAD.IADD R9, R6, 0x1, R8 ;  /* 0x0000000106097824 */ /* 0x000fc800078e0208 */
[----:B0-----:R-:W-:Y:S01]  /*00d0*/  IMAD.WIDE R4, R9, 0x4, R2 ;  /* 0x0000000409047825 */ /* 0x001fe200078e0202 */
[----:B--2---:R-:W-:Y:S06]  /*00e0*/  @!P0 BRA `(.L_x_1) ;  /* 0x0000000000848947 */ /* 0x004fec0003800000 */
[----:B------:R-:W-:-:S13]  /*00f0*/  ISETP.NE.AND P0, PT, R0, RZ, PT ;  /* 0x000000ff0000720c */ /* 0x000fda0003f05270 */
[----:B------:R-:W-:Y:S05]  /*0100*/  @P0 BRA `(.L_x_2) ;  /* 0x0000000400140947 */ /* 0x000fea0003800000 */
[----:B------:R-:W-:Y:S01]  /*0110*/  VIADD R10, R7, 0xffffffff ;  /* 0xffffffff070a7836 */ /* 0x000fe20000000000 */
[----:B------:R-:W-:-:S04]  /*0120*/  ISETP.NE.AND P1, PT, R6, RZ, PT ;  /* 0x000000ff0600720c */ /* 0x000fc80003f25270 */
[----:B------:R-:W-:Y:S02]  /*0130*/  ISETP.LE.AND P0, PT, R10, UR9, PT ;  /* 0x000000090a007c0c */ /* 0x000fe4000bf03270 */
[----:B------:R-:W-:Y:S02]  /*0140*/  ISETP.EQ.OR P2, PT, RZ, UR9, !P1 ;  /* 0x00000009ff007c0c */ /* 0x000fe4000cf42670 */
[----:B------:R-:W-:-:S11]  /*0150*/  ISETP.EQ.OR P0, PT, R6, RZ, P0 ;  /* 0x000000ff0600720c */ /* 0x000fd60000702670 */
[----:B------:R-:W0:Y:S01]  /*0160*/  @!P2 LDC.64 R12, c[0x0][0x388] ;  /* 0x0000e200ff0cab82 */ /* 0x000e220000000a00 */
[C-C-:B------:R-:W-:Y:S01]  /*0170*/  @!P2 IMAD.IADD R15, R8.reuse, 0x1, -R7.reuse ;  /* 0x00000001080fa824 */ /* 0x140fe200078e0a07 */
[----:B------:R-:W-:Y:S01]  /*0180*/  @!P2 SHF.R.S32.HI R14, RZ, 0x1f, R6 ;  /* 0x0000001fff0ea819 */ /* 0x000fe20000011406 */
[----:B------:R-:W-:-:S03]  /*0190*/  @!P0 IMAD.IADD R17, R8, 0x1, R7 ;  /* 0x0000000108118824 */ /* 0x000fc600078e0207 */
[C---:B------:R-:W-:Y:S02]  /*01a0*/  @!P2 IADD3 R18, P3, PT, R6.reuse, R15, RZ ;  /* 0x0000000f0612a210 */ /* 0x040fe40007f7e0ff */
[----:B------:R-:W1:Y:S01]  /*01b0*/  @!P0 LDC.64 R10, c[0x0][0x388] ;  /* 0x0000e200ff0a8b82 */ /* 0x000e620000000a00 */
[----:B------:R-:W-:Y:S02]  /*01c0*/  @!P0 SHF.R.S32.HI R19, RZ, 0x1f, R17 ;  /* 0x0000001fff138819 */ /* 0x000fe40000011411 */
[C---:B------:R-:W-:Y:S02]  /*01d0*/  @!P0 IADD3 R17, P4, PT, R6.reuse, R17, RZ ;  /* 0x0000001106118210 */ /* 0x040fe40007f9e0ff */
[----:B------:R-:W-:Y:S02]  /*01e0*/  @!P2 LEA.HI.X.SX32 R14, R15, R14, 0x1, P3 ;  /* 0x0000000e0f0ea211 */ /* 0x000fe400018f0eff */
[----:B------:R-:W-:Y:S02]  /*01f0*/  @!P0 LEA.HI.X.SX32 R16, R6, R19, 0x1, P4 ;  /* 0x0000001306108211 */ /* 0x000fe400020f0eff */
[----:B0-----:R-:W-:-:S04]  /*0200*/  @!P2 LEA R12, P3, R18, R12, 0x2 ;  /* 0x0000000c120ca211 */ /* 0x001fc800078610ff */
[----:B------:R-:W-:Y:S01]  /*0210*/  @!P2 LEA.HI.X R13, R18, R13, R14, 0x2, P3 ;  /* 0x0000000d120da211 */ /* 0x000fe200018f140e */
[----:B------:R-:W-:Y:S01]  /*0220*/  IMAD.MOV.U32 R18, RZ, RZ, RZ ;  /* 0x000000ffff127224 */ /* 0x000fe200078e00ff */
[----:B------:R-:W-:Y:S02]  /*0230*/  CS2R R14, SRZ ;  /* 0x00000000000e7805 */ /* 0x000fe4000001ff00 */
[----:B-1----:R-:W-:-:S03]  /*0240*/  @!P0 LEA R10, P4, R17, R10, 0x2 ;  /* 0x0000000a110a8211 */ /* 0x002fc600078810ff */
[----:B------:R-:W2:Y:S01]  /*0250*/  @!P2 LDG.E R18, desc[UR6][R12.64+-0x4] ;  /* 0xfffffc060c12a981 */ /* 0x000ea2000c1e1900 */
[----:B------:R-:W-:-:S03]  /*0260*/  @!P0 LEA.HI.X R11, R17, R11, R16, 0x2, P4 ;  /* 0x0000000b110b8211 */ /* 0x000fc600020f1410 */
[----:B------:R-:W3:Y:S04]  /*0270*/  @P1 LDG.E R14, desc[UR6][R4.64+-0x4] ;  /* 0xfffffc06040e1981 */ /* 0x000ee8000c1e1900 */
[----:B------:R-:W4:Y:S01]  /*0280*/  @!P0 LDG.E R15, desc[UR6][R10.64+-0x4] ;  /* 0xfffffc060a0f8981 */ /* 0x000f22000c1e1900 */
[----:B------:R-:W0:Y:S01]  /*0290*/  S2UR UR5, SR_CgaCtaId ;  /* 0x00000000000579c3 */ /* 0x000e220000008800 */
[----:B------:R-:W-:Y:S02]  /*02a0*/  UMOV UR4, 0x400 ;  /* 0x0000040000047882 */ /* 0x000fe40000000000 */
[----:B0-----:R-:W-:-:S09]  /*02b0*/  ULEA UR4, UR5, UR4, 0x18 ;  /* 0x0000000405047291 */ /* 0x001fd2000f8ec0ff */
[----:B--2---:R1:W-:Y:S04]  /*02c0*/  STS [UR4], R18 ;  /* 0x00000012ff007988 */ /* 0x0043e80008000804 */
[----:B---3--:R1:W-:Y:S04]  /*02d0*/  STS [UR4+0x20c], R14 ;  /* 0x00020c0eff007988 */ /* 0x0083e80008000804 */
[----:B----4-:R1:W-:Y:S01]  /*02e0*/  STS [UR4+0x418], R15 ;  /* 0x0004180fff007988 */ /* 0x0103e20008000804 */
[----:B------:R-:W-:Y:S05]  /*02f0*/  BRA `(.L_x_2) ;  /* 0x0000000000987947 */ /* 0x000fea0003800000 */
.L_x_1:
[----:B------:R-:W-:-:S04]  /*0300*/  SHF.R.S32.HI R10, RZ, 0x1f, R7 ;  /* 0x0000001fff0a7819 */ /* 0x000fc80000011407 */
[----:B------:R-:W-:-:S04]  /*0310*/  LEA.HI R10, R10, R7, RZ, 0x7 ;  /* 0x000000070a0a7211 */ /* 0x000fc800078f38ff */
[----:B------:R-:W-:-:S04]  /*0320*/  LEA.HI.SX32 R10, R10, 0xffffffff, 0x19 ;  /* 0xffffffff0a0a7811 */ /* 0x000fc800078fcaff */
[----:B------:R-:W-:Y:S01]  /*0330*/  ISETP.LE.U32.AND P1, PT, R10, UR8, PT ;  /* 0x000000080a007c0c */ /* 0x000fe2000bf23070 */
[----:B------:R-:W-:-:S03]  /*0340*/  VIADD R10, R7, 0xffffffff ;  /* 0xffffffff070a7836 */ /* 0x000fc60000000000 */
[----:B------:R-:W-:Y:S02]  /*0350*/  ISETP.EQ.OR P2, PT, RZ, UR9, P1 ;  /* 0x00000009ff007c0c */ /* 0x000fe40008f42670 */
[----:B------:R-:W-:-:S07]  /*0360*/  ISETP.LE.U32.OR P0, PT, R10, UR9, P1 ;  /* 0x000000090a007c0c */ /* 0x000fce0008f03470 */
[----:B------:R-:W0:Y:S01]  /*0370*/  @!P1 LDC.64 R12, c[0x0][0x388] ;  /* 0x0000e200ff0c9b82 */ /* 0x000e220000000a00 */
[----:B------:R-:W-:Y:S02]  /*0380*/  @!P1 SHF.R.S32.HI R21, RZ, 0x1f, R8 ;  /* 0x0000001fff159819 */ /* 0x000fe40000011408 */
[----:B------:R-:W-:Y:S01]  /*0390*/  @!P1 IADD3 R17, P4, PT, R6, R8, RZ ;  /* 0x0000000806119210 */ /* 0x000fe20007f9e0ff */
[C-C-:B------:R-:W-:Y:S01]  /*03a0*/  @!P2 IMAD.IADD R19, R8.reuse, 0x1, -R7.reuse ;  /* 0x000000010813a824 */ /* 0x140fe200078e0a07 */
[----:B------:R-:W-:Y:S01]  /*03b0*/  @!P2 SHF.R.S32.HI R18, RZ, 0x1f, R6 ;  /* 0x0000001fff12a819 */ /* 0x000fe20000011406 */
[----:B------:R-:W-:Y:S01]  /*03c0*/  @!P0 IMAD.IADD R23, R8, 0x1, R7 ;  /* 0x0000000108178824 */ /* 0x000fe200078e0207 */
[C---:B------:R-:W-:Y:S01]  /*03d0*/  @!P1 LEA.HI.X.SX32 R20, R6.reuse, R21, 0x1, P4 ;  /* 0x0000001506149211 */ /* 0x040fe200020f0eff */
[----:B------:R-:W1:Y:S01]  /*03e0*/  @!P2 LDC.64 R14, c[0x0][0x388] ;  /* 0x0000e200ff0eab82 */ /* 0x000e620000000a00 */
[----:B------:R-:W-:Y:S02]  /*03f0*/  @!P2 IADD3 R16, P3, PT, R6, R19, RZ ;  /* 0x000000130610a210 */ /* 0x000fe40007f7e0ff */
[----:B------:R-:W-:-:S02]  /*0400*/  @!P0 SHF.R.S32.HI R25, RZ, 0x1f, R23 ;  /* 0x0000001fff198819 */ /* 0x000fc40000011417 */
[----:B------:R-:W-:Y:S02]  /*0410*/  @!P2 LEA.HI.X.SX32 R18, R19, R18, 0x1, P3 ;  /* 0x000000121312a211 */ /* 0x000fe400018f0eff */
[C---:B------:R-:W-:Y:S01]  /*0420*/  @!P0 IADD3 R19, P3, PT, R6.reuse, R23, RZ ;  /* 0x0000001706138210 */ /* 0x040fe20007f7e0ff */
[----:B------:R-:W2:Y:S03]  /*0430*/  @!P0 LDC.64 R10, c[0x0][0x388] ;  /* 0x0000e200ff0a8b82 */ /* 0x000ea60000000a00 */
[----:B------:R-:W-:Y:S02]  /*0440*/  @!P0 LEA.HI.X.SX32 R22, R6, R25, 0x1, P3 ;  /* 0x0000001906168211 */ /* 0x000fe400018f0eff */
[----:B0-----:R-:W-:-:S04]  /*0450*/  @!P1 LEA R12, P4, R17, R12, 0x2 ;  /* 0x0000000c110c9211 */ /* 0x001fc800078810ff */
[----:B------:R-:W-:Y:S02]  /*0460*/  @!P1 LEA.HI.X R13, R17, R13, R20, 0x2, P4 ;  /* 0x0000000d110d9211 */ /* 0x000fe400020f1414 */
[----:B-1----:R-:W-:-:S04]  /*0470*/  @!P2 LEA R14, P5, R16, R14, 0x2 ;  /* 0x0000000e100ea211 */ /* 0x002fc800078a10ff */
[----:B------:R-:W-:Y:S01]  /*0480*/  @!P2 LEA.HI.X R15, R16, R15, R18, 0x2, P5 ;  /* 0x0000000f100fa211 */ /* 0x000fe200028f1412 */
[----:B------:R-:W-:Y:S01]  /*0490*/  IMAD.MOV.U32 R18, RZ, RZ, RZ ;  /* 0x000000ffff127224 */ /* 0x000fe200078e00ff */
[----:B------:R-:W-:Y:S02]  /*04a0*/  CS2R R16, SRZ ;  /* 0x0000000000107805 */ /* 0x000fe4000001ff00 */
[----:B--2---:R-:W-:-:S03]  /*04b0*/  @!P0 LEA R10, P3, R19, R10, 0x2 ;  /* 0x0000000a130a8211 */ /* 0x004fc600078610ff */
[----:B------:R-:W2:Y:S01]  /*04c0*/  @!P2 LDG.E R18, desc[UR6][R14.64+0x4] ;  /* 0x000004060e12a981 */ /* 0x000ea2000c1e1900 */
[----:B------:R-:W-:-:S03]  /*04d0*/  @!P0 LEA.HI.X R11, R19, R11, R22, 0x2, P3 ;  /* 0x0000000b130b8211 */ /* 0x000fc600018f1416 */
[----:B------:R-:W3:Y:S04]  /*04e0*/  @!P1 LDG.E R16, desc[UR6][R12.64+0x4] ;  /* 0x000004060c109981 */ /* 0x000ee8000c1e1900 */
[----:B------:R-:W4:Y:S01]  /*04f0*/  @!P0 LDG.E R17, desc[UR6][R10.64+0x4] ;  /* 0x000004060a118981 */ /* 0x000f22000c1e1900 */
[----:B------:R-:W0:Y:S01]  /*0500*/  S2UR UR5, SR_CgaCtaId ;  /* 0x00000000000579c3 */ /* 0x000e220000008800 */
[----:B------:R-:W-:Y:S02]  /*0510*/  UMOV UR4, 0x400 ;  /* 0x0000040000047882 */ /* 0x000fe40000000000 */
[----:B0-----:R-:W-:-:S09]  /*0520*/  ULEA UR4, UR5, UR4, 0x18 ;  /* 0x0000000405047291 */ /* 0x001fd2000f8ec0ff */
[----:B--2---:R0:W-:Y:S04]  /*0530*/  STS [UR4+0x204], R18 ;  /* 0x00020412ff007988 */ /* 0x0041e80008000804 */
[----:B---3--:R0:W-:Y:S04]  /*0540*/  STS [UR4+0x410], R16 ;  /* 0x00041010ff007988 */ /* 0x0081e80008000804 */
[----:B----4-:R0:W-:Y:S02]  /*0550*/  STS [UR4+0x61c], R17 ;  /* 0x00061c11ff007988 */ /* 0x0101e40008000804 */
.L_x_2:
[----:B------:R-:W-:Y:S05]  /*0560*/  BSYNC.RECONVERGENT B0 ;  /* 0x0000000000007941 */ /* 0x000fea0003800200 */
.L_x_0:
[----:B------:R-:W-:Y:S01]  /*0570*/  ISETP.NE.AND P0, PT, RZ, UR9, PT ;  /* 0x00000009ff007c0c */ /* 0x000fe2000bf05270 */
[----:B------:R-:W-:Y:S01]  /*0580*/  VIADD R11, R7, 0xffffffff ;  /* 0xffffffff070b7836 */ /* 0x000fe20000000000 */
[----:B------:R-:W2:Y:S01]  /*0590*/  LDG.E R10, desc[UR6][R4.64] ;  /* 0x00000006040a7981 */ /* 0x000ea2000c1e1900 */
[----:B------:R-:W-:-:S03]  /*05a0*/  IMAD.MOV.U32 R12, RZ, RZ, RZ ;  /* 0x000000ffff0c7224 */ /* 0x000fc600078e00ff */
[----:B------:R-:W-:-:S07]  /*05b0*/  ISETP.LE.U32.AND P1, PT, R11, UR9, PT ;  /* 0x000000090b007c0c */ /* 0x000fce000bf23070 */
[----:B------:R-:W-:Y:S01]  /*05c0*/  @P0 IADD3 R11, PT, PT, R6, -R7, R8 ;  /* 0x80000007060b0210 */ /* 0x000fe20007ffe008 */
[----:B------:R-:W-:-:S04]  /*05d0*/  IMAD.MOV.U32 R8, RZ, RZ, RZ ;  /* 0x000000ffff087224 */ /* 0x000fc800078e00ff */
[----:B------:R-:W-:-:S04]  /*05e0*/  @P0 IMAD.WIDE R2, R11, 0x4, R2 ;  /* 0x000000040b020825 */ /* 0x000fc800078e0202 */
[----:B------:R-:W-:Y:S01]  /*05f0*/  @!P1 IMAD.WIDE R6, R7, 0x4, R4 ;  /* 0x0000000407069825 */ /* 0x000fe200078e0204 */
[----:B------:R-:W3:Y:S04]  /*0600*/  @P0 LDG.E R8, desc[UR6][R2.64] ;  /* 0x0000000602080981 */ /* 0x000ee8000c1e1900 */
[----:B------:R-:W4:Y:S01]  /*0610*/  @!P1 LDG.E R12, desc[UR6][R6.64] ;  /* 0x00000006060c9981 */ /* 0x000f22000c1e1900 */
[----:B------:R-:W5:Y:S01]  /*0620*/  S2UR UR5, SR_CgaCtaId ;  /* 0x00000000000579c3 */ /* 0x000f620000008800 */
[----:B------:R-:W-:Y:S02]  /*0630*/  UMOV UR4, 0x400 ;  /* 0x0000040000047882 */ /* 0x000fe40000000000 */
[----:B-----5:R-:W-:-:S06]  /*0640*/  ULEA UR4, UR5, UR4, 0x18 ;  /* 0x0000000405047291 */ /* 0x020fcc000f8ec0ff */
[----:B------:R-:W-:Y:S02]  /*0650*/  LEA R11, R0, UR4, 0x2 ;  /* 0x00000004000b7c11 */ /* 0x000fe4000f8e10ff */
[----:B--2---:R-:W-:-:S03]  /*0660*/  ISETP.GE.AND P0, PT, R10, 0x1, PT ;  /* 0x000000010a00780c */ /* 0x004fc60003f06270 */
[----:B------:R2:W-:Y:S10]  /*0670*/  STS [R11+0x210], R10 ;  /* 0x0002100a0b007388 */ /* 0x0005f40000000800 */
[----:B------:R-:W5:Y:S01]  /*0680*/  @P0 LDC.64 R4, c[0x0][0x3a0] ;  /* 0x0000e800ff040b82 */ /* 0x000f620000000a00 */
[C---:B------:R-:W-:Y:S01]  /*0690*/  @P0 VIADD R13, R10.reuse, 0xffffffff ;  /* 0xffffffff0a0d0836 */ /* 0x040fe20000000000 */
[----:B------:R-:W-:-:S04]  /*06a0*/  @P0 ISETP.NE.AND P1, PT, R10, 0x1, PT ;  /* 0x000000010a00080c */ /* 0x000fc80003f25270 */
[----:B------:R-:W-:Y:S01]  /*06b0*/  @P0 SEL R13, R13, 0xffffffe2, P1 ;  /* 0xffffffe20d0d0807 */ /* 0x000fe20000800000 */
[----:B---3--:R2:W-:Y:S04]  /*06c0*/  STS [R11+0x4], R8 ;  /* 0x000004080b007388 */ /* 0x0085e80000000800 */
[----:B----4-:R2:W-:Y:S01]  /*06d0*/  STS [R11+0x41c], R12 ;  /* 0x00041c0c0b007388 */ /* 0x0105e20000000800 */
[----:B-----5:R-:W-:Y:S01]  /*06e0*/  @P0 IMAD.WIDE R2, R9, 0x4, R4 ;  /* 0x0000000409020825 */ /* 0x020fe200078e0204 */
[----:B------:R-:W-:Y:S06]  /*06f0*/  BAR.SYNC.DEFER_BLOCKING 0x0 ;  /* 0x0000000000007b1d */ /* 0x000fec0000010000 */
[----:B------:R2:W-:Y:S01]  /*0700*/  @P0 STG.E desc[UR6][R2.64], R13 ;  /* 0x0000000d02000986 */ /* 0x0005e2000c101906 */
[----:B------:R-:W-:Y:S05]  /*0710*/  @P0 EXIT ;  /* 0x000000000000094d */ /* 0x000fea0003800000 */
[----:B------:R-:W-:-:S13]  /*0720*/  ISETP.GT.AND P0, PT, R10, -0x1, PT ;  /* 0xffffffff0a00780c */ /* 0x000fda0003f04270 */
[----:B--2---:R-:W2:Y:S01]  /*0730*/  @!P0 LDC.64 R2, c[0x0][0x3a0] ;  /* 0x0000e800ff028b82 */ /* 0x004ea20000000a00 */
[----:B------:R-:W-:Y:S02]  /*0740*/  @!P0 VIADD R5, R10, 0x1 ;  /* 0x000000010a058836 */ /* 0x000fe40000000000 */
[----:B--2---:R-:W-:-:S05]  /*0750*/  @!P0 IMAD.WIDE R2, R9, 0x4, R2 ;  /* 0x0000000409028825 */ /* 0x004fca00078e0202 */
[----:B------:R2:W-:Y:S01]  /*0760*/  @!P0 STG.E desc[UR6][R2.64], R5 ;  /* 0x0000000502008986 */ /* 0x0005e2000c101906 */
[----:B------:R-:W-:Y:S05]  /*0770*/  @!P0 EXIT ;  /* 0x000000000000894d */ /* 0x000fea0003800000 */
[----:B--2---:R-:W2:Y:S01]  /*0780*/  LDC.64 R2, c[0x0][0x380] ;  /* 0x0000e000ff027b82 */ /* 0x004ea20000000a00 */
[----:B------:R-:W3:Y:S04]  /*0790*/  LDS R0, [R11] ;  /* 0x000000000b007984 */ /* 0x000ee80000000800 */
[----:B------:R-:W4:Y:S04]  /*07a0*/  LDS R4, [R11+0x4] ;  /* 0x000004000b047984 */ /* 0x000f280000000800 */
[----:B------:R-:W5:Y:S04]  /*07b0*/  LDS R5, [R11+0x8] ;  /* 0x000008000b057984 */ /* 0x000f680000000800 */
[----:B------:R-:W0:Y:S04]  /*07c0*/  LDS R6, [R11+0x20c] ;  /* 0x00020c000b067984 */ /* 0x000e280000000800 */
[----:B------:R-:W1:Y:S04]  /*07d0*/  LDS R7, [R11+0x214] ;  /* 0x000214000b077984 */ /* 0x000e680000000800 */
[----:B------:R-:W1:Y:S01]  /*07e0*/  LDS R8, [R11+0x418] ;  /* 0x000418000b087984 */ /* 0x000e620000000800 */
[----:B--2---:R-:W-:-:S03]  /*07f0*/  IMAD.WIDE R2, R9, 0x4, R2 ;  /* 0x0000000409027825 */ /* 0x004fc600078e0202 */
[----:B------:R-:W2:Y:S04]  /*0800*/  LDS R10, [R11+0x41c] ;  /* 0x00041c000b0a7984 */ /* 0x000ea80000000800 */
[----:B------:R3:W2:Y:S04]  /*0810*/  LDG.E R13, desc[UR6][R2.64] ;  /* 0x00000006020d7981 */ /* 0x0006a8000c1e1900 */
[----:B---3--:R-:W3:Y:S01]  /*0820*/  LDS R3, [R11+0x420] ;  /* 0x000420000b037984 */ /* 0x008ee20000000800 */
[----:B------:R-:W-:Y:S02]  /*0830*/  ISETP.GT.AND P0, PT, R0, RZ, PT ;  /* 0x000000ff0000720c */ /* 0x000fe40003f04270 */
[----:B----4-:R-:W-:Y:S01]  /*0840*/  ISETP.GT.AND P1, PT, R4, RZ, PT ;  /* 0x000000ff0400720c */ /* 0x010fe20003f24270 */
[----:B------:R-:W-:Y:S01]  /*0850*/  IMAD.MOV.U32 R4, RZ, RZ, 0x2 ;  /* 0x00000002ff047424 */ /* 0x000fe200078e00ff */
[----:B------:R-:W-:-:S02]  /*0860*/  SEL R0, RZ, 0x1, !P0 ;  /* 0x00000001ff007807 */ /* 0x000fc40004000000 */
[----:B-----5:R-:W-:-:S07]  /*0870*/  ISETP.GT.AND P2, PT, R5, RZ, PT ;  /* 0x000000ff0500720c */ /* 0x020fce0003f44270 */
[----:B------:R-:W-:Y:S01]  /*0880*/  @!P0 IMAD.MOV R4, RZ, RZ, 0x1 ;  /* 0x00000001ff048424 */ /* 0x000fe200078e02ff */
[----:B0-----:R-:W-:Y:S01]  /*0890*/  ISETP.GT.AND P0, PT, R6, RZ, PT ;  /* 0x000000ff0600720c */ /* 0x001fe20003f04270 */
[----:B------:R-:W-:Y:S01]  /*08a0*/  @!P1 IMAD.MOV R4, RZ, RZ, R0 ;  /* 0x000000ffff049224 */ /* 0x000fe200078e0200 */
[----:B-1----:R-:W-:-:S03]  /*08b0*/  ISETP.GT.AND P1, PT, R7, RZ, PT ;  /* 0x000000ff0700720c */ /* 0x002fc60003f24270 */
[----:B------:R-:W-:Y:S02]  /*08c0*/  VIADD R0, R4, 0x1 ;  /* 0x0000000104007836 */ /* 0x000fe40000000000 */
[----:B------:R-:W-:-:S04]  /*08d0*/  @!P2 IMAD.MOV R0, RZ, RZ, R4 ;  /* 0x000000ffff00a224 */ /* 0x000fc800078e0204 */
[----:B------:R-:W-:Y:S02]  /*08e0*/  VIADD R2, R0, 0x1 ;  /* 0x0000000100027836 */ /* 0x000fe40000000000 */
[----:B------:R-:W-:Y:S01]  /*08f0*/  @!P0 IMAD.MOV R2, RZ, RZ, R0 ;  /* 0x000000ffff028224 */ /* 0x000fe200078e0200 */
[----:B------:R-:W-:-:S03]  /*0900*/  ISETP.GT.AND P0, PT, R8, RZ, PT ;  /* 0x000000ff0800720c */ /* 0x000fc60003f04270 */
[----:B------:R-:W-:Y:S02]  /*0910*/  VIADD R0, R2, 0x1 ;  /* 0x0000000102007836 */ /* 0x000fe40000000000 */
[----:B------:R-:W-:Y:S01]  /*0920*/  @!P1 IMAD.MOV R0, RZ, RZ, R2 ;  /* 0x000000ffff009224 */ /* 0x000fe200078e0202 */
[----:B--2---:R-:W-:-:S03]  /*0930*/  ISETP.GT.AND P1, PT, R10, RZ, PT ;  /* 0x000000ff0a00720c */ /* 0x004fc60003f24270 */
[----:B------:R-:W-:-:S04]  /*0940*/  VIADD R2, R0, 0x1 ;  /* 0x0000000100027836 */ /* 0x000fc80000000000 */
[----:B------:R-:W-:Y:S01]  /*0950*/  @!P0 IMAD.MOV R2, RZ, RZ, R0 ;  /* 0x000000ffff028224 */ /* 0x000fe200078e0200 */
[----:B---3--:R-:W-:-:S03]  /*0960*/  ISETP.GT.AND P0, PT, R3, RZ, PT ;  /* 0x000000ff0300720c */ /* 0x008fc60003f04270 */
[----:B------:R-:W-:Y:S02]  /*0970*/  VIADD R3, R2, 0x1 ;  /* 0x0000000102037836 */ /* 0x000fe40000000000 */
[----:B------:R-:W-:-:S04]  /*0980*/  @!P1 IMAD.MOV R3, RZ, RZ, R2 ;  /* 0x000000ffff039224 */ /* 0x000fc800078e0202 */
[----:B------:R-:W-:-:S04]  /*0990*/  VIADD R0, R3, 0x1 ;  /* 0x0000000103007836 */ /* 0x000fc80000000000 */
[----:B------:R-:W-:-:S05]  /*09a0*/  @!P0 IMAD.MOV R0, RZ, RZ, R3 ;  /* 0x000000ffff008224 */ /* 0x000fca00078e0203 */
[----:B------:R-:W-:-:S13]  /*09b0*/  ISETP.GT.AND P0, PT, R0, R13, PT ;  /* 0x0000000d0000720c */ /* 0x000fda0003f04270 */
[----:B------:R-:W-:Y:S05]  /*09c0*/  @!P0 BRA `(.L_x_3) ;  /* 0x0000000000388947 */ /* 0x000fea0003800000 */
[----:B------:R-:W0:Y:S01]  /*09d0*/  S2R R0, SR_LANEID ;  /* 0x0000000000007919 */ /* 0x000e220000000000 */
[----:B------:R-:W1:Y:S01]  /*09e0*/  LDC.64 R4, c[0x0][0x3a0] ;  /* 0x0000e800ff047b82 */ /* 0x000e620000000a00 */
[----:B------:R-:W-:Y:S02]  /*09f0*/  VOTEU.ANY UR4, UPT, PT ;  /* 0x0000000000047886 */ /* 0x000fe400038e0100 */
[----:B------:R-:W-:Y:S02]  /*0a00*/  UFLO.U32 UR5, UR4 ;  /* 0x00000004000572bd */ /* 0x000fe400080e0000 */
[----:B------:R-:W2:Y:S03]  /*0a10*/  POPC R7, UR4 ;  /* 0x0000000400077d09 */ /* 0x000ea60008000000 */
[----:B------:R-:W3:Y:S08]  /*0a20*/  LDC R11, c[0x0][0x39c] ;  /* 0x0000e700ff0b7b82 */ /* 0x000ef00000000800 */
[----:B------:R-:W3:Y:S01]  /*0a30*/  LDC.64 R2, c[0x0][0x390] ;  /* 0x0000e400ff027b82 */ /* 0x000ee20000000a00 */
[----:B-1----:R-:W-:-:S04]  /*0a40*/  IMAD.WIDE R4, R9, 0x4, R4 ;  /* 0x0000000409047825 */ /* 0x002fc800078e0204 */
[----:B------:R-:W-:Y:S01]  /*0a50*/  IMAD.MOV.U32 R9, RZ, RZ, 0xa ;  /* 0x0000000aff097424 */ /* 0x000fe200078e00ff */
[----:B0-----:R-:W-:-:S04]  /*0a60*/  ISETP.EQ.U32.AND P0, PT, R0, UR5, PT ;  /* 0x0000000500007c0c */ /* 0x001fc8000bf02070 */
[----:B------:R-:W-:Y:S01]  /*0a70*/  STG.E desc[UR6][R4.64], R9 ;  /* 0x0000000904007986 */ /* 0x000fe2000c101906 */
[----:B---3--:R-:W-:-:S08]  /*0a80*/  IMAD.WIDE R2, R11, 0x4, R2 ;  /* 0x000000040b027825 */ /* 0x008fd000078e0202 */
[----:B--2---:R-:W-:Y:S01]  /*0a90*/  @P0 REDG.E.ADD.STRONG.GPU desc[UR6][R2.64], R7 ;  /* 0x000000070200098e */ /* 0x004fe2000c12e106 */
[----:B------:R-:W-:Y:S05]  /*0aa0*/  EXIT ;  /* 0x000000000000794d */ /* 0x000fea0003800000 */
.L_x_3:
[----:B------:R-:W0:Y:S02]  /*0ab0*/  LDC.64 R2, c[0x0][0x3a0] ;  /* 0x0000e800ff027b82 */ /* 0x000e240000000a00 */
[----:B0-----:R-:W-:-:S05]  /*0ac0*/  IMAD.WIDE R2, R9, 0x4, R2 ;  /* 0x0000000409027825 */ /* 0x001fca00078e0202 */
[----:B------:R-:W-:Y:S01]  /*0ad0*/  STG.E desc[UR6][R2.64], RZ ;  /* 0x000000ff02007986 */ /* 0x000fe2000c101906 */
[----:B------:R-:W-:Y:S05]  /*0ae0*/  EXIT ;  /* 0x000000000000794d */ /* 0x000fea0003800000 */
.L_x_4:
[----:B------:R-:W-:-:S00]  /*0af0*/  BRA `(.L_x_4) ;  /* 0xfffffffc00fc7947 */ /* 0x000fc0000383ffff */
[----:B------:R-:W-:-:S00]  /*0b00*/  NOP ;  /* 0x0000000000007918 */ /* 0x000fc00000000000 */
[----:B------:R-:W-:-:S00]  /*0b10*/  NOP ;  /* 0x0000000000007918 */ /* 0x000fc00000000000 */
[----:B------:R-:W-:-:S00]  /*0b20*/  NOP ;  /* 0x0000000000007918 */ /* 0x000fc00000000000 */
[----:B------:R-:W-:-:S00]  /*0b30*/  NOP ;  /* 0x0000000000007918 */ /* 0x000fc00000000000 */
[----:B------:R-:W-:-:S00]  /*0b40*/  NOP ;  /* 0x0000000000007918 */ /* 0x000fc00000000000 */
[----:B------:R-:W-:-:S00]  /*0b50*/  NOP ;  /* 0x0000000000007918 */ /* 0x000fc00000000000 */
[----:B------:R-:W-:-:S00]  /*0b60*/  NOP ;  /* 0x0000000000007918 */ /* 0x000fc00000000000 */
[----:B------:R-:W-:-:S00]  /*0b70*/  NOP ;  /* 0x0000000000007918 */ /* 0x000fc00000000000 */
.L_x_5:


//--------------------- .nv.shared._Z7GPUiterPKiS0_PiiiS1_ --------------------------
	.section	.nv.shared._Z7GPUiterPKiS0_PiiiS1_,"aw",@nobits
	.sectionflags	@""
	.align	4
.nv.shared._Z7GPUiterPKiS0_PiiiS1_:
	.zero		2596


//--------------------- .nv.shared.reserved.0     --------------------------
	.section	.nv.shared.reserved.0,"aw",@nobits
	.weak		__nv_reservedSMEM_offset_0_alias
	.size		__nv_reservedSMEM_offset_0_alias, 0, 64
	.other		__nv_reservedSMEM_offset_0_alias,@"STO_CUDA_RESERVED_SHARED STV_DEFAULT"
__nv_reservedSMEM_offset_0_alias:
	.zero		0
	.zero		64


//--------------------- .nv.constant0._Z7GPUiterPKiS0_PiiiS1_ --------------------------
	.section	.nv.constant0._Z7GPUiterPKiS0_PiiiS1_,"a",@progbits
	.sectionflags	@""
	.align	4
.nv.constant0._Z7GPUiterPKiS0_PiiiS1_:
	.zero		936


//--------------------- SYMBOLS --------------------------

	.type		.nv.reservedSmem.offset0,@object
	.size		.nv.reservedSmem.offset0,0x4
	.type		.nv.reservedSmem.cap,@object
	.size		.nv.reservedSmem.cap,0x4
